//
// Generated by NVIDIA NVVM Compiler
//
// Compiler Build ID: CL-36424714
// Cuda compilation tools, release 13.0, V13.0.88
// Based on NVVM 20.0.0
//

.version 9.0
.target sm_100
.address_size 64

	// .globl	_Z15F_linear_kernelPfS_S_S_
.global .align 4 .b8 x[256];
.global .align 4 .b8 weight[256];
.global .align 4 .b8 output[256];
.global .align 4 .b8 bias[256];

.visible .entry _Z15F_linear_kernelPfS_S_S_(
	.param .u64 .ptr .align 1 _Z15F_linear_kernelPfS_S_S__param_0,
	.param .u64 .ptr .align 1 _Z15F_linear_kernelPfS_S_S__param_1,
	.param .u64 .ptr .align 1 _Z15F_linear_kernelPfS_S_S__param_2,
	.param .u64 .ptr .align 1 _Z15F_linear_kernelPfS_S_S__param_3
)
{
	.reg .pred 	%p<4>;
	.reg .b32 	%r<11>;
	.reg .b32 	%f<29>;
	.reg .b64 	%rd<28>;

	ld.param.u64 	%rd1, [_Z15F_linear_kernelPfS_S_S__param_0];
	ld.param.u64 	%rd2, [_Z15F_linear_kernelPfS_S_S__param_1];
	ld.param.u64 	%rd3, [_Z15F_linear_kernelPfS_S_S__param_2];
	ld.param.u64 	%rd4, [_Z15F_linear_kernelPfS_S_S__param_3];
	mov.u32 	%r3, %tid.y;
	mov.u32 	%r4, %ctaid.y;
	mov.u32 	%r5, %ntid.y;
	mad.lo.s32 	%r1, %r4, %r5, %r3;
	mov.u32 	%r6, %tid.x;
	mov.u32 	%r7, %ctaid.x;
	mov.u32 	%r8, %ntid.x;
	mad.lo.s32 	%r2, %r7, %r8, %r6;
	setp.gt.u32 	%p1, %r1, 7;
	setp.gt.s32 	%p2, %r2, 7;
	or.pred  	%p3, %p1, %p2;
	@%p3 bra 	$L__BB0_2;
	cvta.to.global.u64 	%rd5, %rd4;
	cvta.to.global.u64 	%rd6, %rd3;
	cvta.to.global.u64 	%rd7, %rd1;
	cvta.to.global.u64 	%rd8, %rd2;
	shl.b32 	%r9, %r1, 3;
	add.s32 	%r10, %r9, %r2;
	mul.wide.s32 	%rd9, %r10, 4;
	add.s64 	%rd10, %rd7, %rd9;
	ld.global.f32 	%f1, [%rd10];
	mul.wide.u32 	%rd11, %r1, 32;
	mov.u64 	%rd12, x;
	add.s64 	%rd13, %rd12, %rd11;
	mul.wide.s32 	%rd14, %r2, 4;
	add.s64 	%rd15, %rd13, %rd14;
	st.global.f32 	[%rd15], %f1;
	add.s64 	%rd16, %rd8, %rd9;
	ld.global.f32 	%f2, [%rd16];
	mov.u64 	%rd17, weight;
	add.s64 	%rd18, %rd17, %rd14;
	add.s64 	%rd19, %rd18, %rd11;
	st.global.f32 	[%rd19], %f2;
	ld.global.f32 	%f3, [%rd13];
	ld.global.f32 	%f4, [%rd18];
	fma.rn.f32 	%f5, %f3, %f4, 0f00000000;
	ld.global.f32 	%f6, [%rd13+4];
	ld.global.f32 	%f7, [%rd18+32];
	fma.rn.f32 	%f8, %f6, %f7, %f5;
	ld.global.f32 	%f9, [%rd13+8];
	ld.global.f32 	%f10, [%rd18+64];
	fma.rn.f32 	%f11, %f9, %f10, %f8;
	ld.global.f32 	%f12, [%rd13+12];
	ld.global.f32 	%f13, [%rd18+96];
	fma.rn.f32 	%f14, %f12, %f13, %f11;
	ld.global.f32 	%f15, [%rd13+16];
	ld.global.f32 	%f16, [%rd18+128];
	fma.rn.f32 	%f17, %f15, %f16, %f14;
	ld.global.f32 	%f18, [%rd13+20];
	ld.global.f32 	%f19, [%rd18+160];
	fma.rn.f32 	%f20, %f18, %f19, %f17;
	ld.global.f32 	%f21, [%rd13+24];
	ld.global.f32 	%f22, [%rd18+192];
	fma.rn.f32 	%f23, %f21, %f22, %f20;
	ld.global.f32 	%f24, [%rd13+28];
	ld.global.f32 	%f25, [%rd18+224];
	fma.rn.f32 	%f26, %f24, %f25, %f23;
	mov.u64 	%rd20, output;
	add.s64 	%rd21, %rd20, %rd11;
	add.s64 	%rd22, %rd21, %rd14;
	st.global.f32 	[%rd22], %f26;
	add.s64 	%rd23, %rd5, %rd9;
	ld.global.f32 	%f27, [%rd23];
	mov.u64 	%rd24, bias;
	add.s64 	%rd25, %rd24, %rd11;
	add.s64 	%rd26, %rd25, %rd14;
	st.global.f32 	[%rd26], %f27;
	add.f32 	%f28, %f27, %f26;
	st.global.f32 	[%rd22], %f28;
	add.s64 	%rd27, %rd6, %rd9;
	st.global.f32 	[%rd27], %f28;
$L__BB0_2:
	ret;

}


// ===== COMPILED SASS (sm_100) =====

	.target	sm_100

	.elftype	@"ET_EXEC"


//--------------------- .note.nv.tkinfo           --------------------------
	.section	.note.nv.tkinfo,"",@"SHT_NOTE"
	.sectionflags	@"SHF_NOTE_NV_TKINFO"
	.tkinfo
        /*0018*/ 	.word	0x00000002
        /*0030*/ 	.string	""
        /*0030*/ 	.string	"ptxas"
        /*0030*/ 	.string	"Cuda compilation tools, release 13.0, V13.0.88"
        /*0030*/ 	.string	"Build cuda_13.0.r13.0/compiler.36424714_0"
        /*0030*/ 	.string	"-arch sm_100 -m 64 "



//--------------------- .note.nv.cuinfo           --------------------------
	.section	.note.nv.cuinfo,"",@"SHT_NOTE"
	.sectionflags	@"SHF_NOTE_NV_CUINFO"
        /*0018*/ 	.short	0x0002
        /*001a*/ 	.short	0x0064
        /*001c*/ 	.short	0x0082
	.zero		2


//--------------------- .nv.info                  --------------------------
	.section	.nv.info,"",@"SHT_CUDA_INFO"
	.align	4


	//----- nvinfo : EIATTR_REGCOUNT
	.align		4
        /*0000*/ 	.byte	0x04, 0x2f
        /*0002*/ 	.short	(.L_5 - .L_4)
	.align		4
.L_4:
        /*0004*/ 	.word	index@(_Z15F_linear_kernelPfS_S_S_)
        /*0008*/ 	.word	0x00000020


	//----- nvinfo : EIATTR_FRAME_SIZE
	.align		4
.L_5:
        /*000c*/ 	.byte	0x04, 0x11
        /*000e*/ 	.short	(.L_7 - .L_6)
	.align		4
.L_6:
        /*0010*/ 	.word	index@(_Z15F_linear_kernelPfS_S_S_)
        /*0014*/ 	.word	0x00000000


	//----- nvinfo : EIATTR_MIN_STACK_SIZE
	.align		4
.L_7:
        /*0018*/ 	.byte	0x04, 0x12
        /*001a*/ 	.short	(.L_9 - .L_8)
	.align		4
.L_8:
        /*001c*/ 	.word	index@(_Z15F_linear_kernelPfS_S_S_)
        /*0020*/ 	.word	0x00000000
.L_9:


//--------------------- .nv.compat                --------------------------
	.section	.nv.compat,"",@"SHT_CUDA_COMPAT_INFO"
	.align	4
        /*0000*/ 	.byte	0x02, 0x09, 0x00, 0x00, 0x02, 0x02, 0x01, 0x00, 0x02, 0x05, 0x05, 0x00, 0x03, 0x07, 0x01, 0x01
        /*0010*/ 	.byte	0x02, 0x03, 0x00, 0x00, 0x02, 0x06, 0x01, 0x00, 0x04, 0x0b, 0x08, 0x00, 0x09, 0x00, 0x00, 0x00
        /*0020*/ 	.byte	0x00, 0x00, 0x00, 0x00


//--------------------- .nv.info._Z15F_linear_kernelPfS_S_S_ --------------------------
	.section	.nv.info._Z15F_linear_kernelPfS_S_S_,"",@"SHT_CUDA_INFO"
	.sectionflags	@""
	.align	4


	//----- nvinfo : EIATTR_CUDA_API_VERSION
	.align		4
        /*0000*/ 	.byte	0x04, 0x37
        /*0002*/ 	.short	(.L_11 - .L_10)
.L_10:
        /*0004*/ 	.word	0x00000082


	//----- nvinfo : EIATTR_KPARAM_INFO
	.align		4
.L_11:
        /*0008*/ 	.byte	0x04, 0x17
        /*000a*/ 	.short	(.L_13 - .L_12)
.L_12:
        /*000c*/ 	.word	0x00000000
        /*0010*/ 	.short	0x0003
        /*0012*/ 	.short	0x0018
        /*0014*/ 	.byte	0x00, 0xf5, 0x21, 0x00


	//----- nvinfo : EIATTR_KPARAM_INFO
	.align		4
.L_13:
        /*0018*/ 	.byte	0x04, 0x17
        /*001a*/ 	.short	(.L_15 - .L_14)
.L_14:
        /*001c*/ 	.word	0x00000000
        /*0020*/ 	.short	0x0002
        /*0022*/ 	.short	0x0010
        /*0024*/ 	.byte	0x00, 0xf5, 0x21, 0x00


	//----- nvinfo : EIATTR_KPARAM_INFO
	.align		4
.L_15:
        /*0028*/ 	.byte	0x04, 0x17
        /*002a*/ 	.short	(.L_17 - .L_16)
.L_16:
        /*002c*/ 	.word	0x00000000
        /*0030*/ 	.short	0x0001
        /*0032*/ 	.short	0x0008
        /*0034*/ 	.byte	0x00, 0xf5, 0x21, 0x00


	//----- nvinfo : EIATTR_KPARAM_INFO
	.align		4
.L_17:
        /*0038*/ 	.byte	0x04, 0x17
        /*003a*/ 	.short	(.L_19 - .L_18)
.L_18:
        /*003c*/ 	.word	0x00000000
        /*0040*/ 	.short	0x0000
        /*0042*/ 	.short	0x0000
        /*0044*/ 	.byte	0x00, 0xf5, 0x21, 0x00


	//----- nvinfo : EIATTR_SPARSE_MMA_MASK
	.align		4
.L_19:
        /*0048*/ 	.byte	0x03, 0x50
        /*004a*/ 	.short	0x0000


	//----- nvinfo : EIATTR_MAXREG_COUNT
	.align		4
        /*004c*/ 	.byte	0x03, 0x1b
        /*004e*/ 	.short	0x00ff


	//----- nvinfo : EIATTR_MERCURY_ISA_VERSION
	.align		4
        /*0050*/ 	.byte	0x03, 0x5f
        /*0052*/ 	.short	0x0101


	//----- nvinfo : EIATTR_VRC_CTA_INIT_COUNT
	.align		4
        /*0054*/ 	.byte	0x02, 0x4a
	.zero		1
	.zero		1


	//----- nvinfo : EIATTR_EXIT_INSTR_OFFSETS
	.align		4
        /*0058*/ 	.byte	0x04, 0x1c
        /*005a*/ 	.short	(.L_21 - .L_20)


	//   ....[0]....
.L_20:
        /*005c*/ 	.word	0x000000b0


	//   ....[1]....
        /*0060*/ 	.word	0x00000440


	//----- nvinfo : EIATTR_CBANK_PARAM_SIZE
	.align		4
.L_21:
        /*0064*/ 	.byte	0x03, 0x19
        /*0066*/ 	.short	0x0020


	//----- nvinfo : EIATTR_PARAM_CBANK
	.align		4
        /*0068*/ 	.byte	0x04, 0x0a
        /*006a*/ 	.short	(.L_23 - .L_22)
	.align		4
.L_22:
        /*006c*/ 	.word	index@(.nv.constant0._Z15F_linear_kernelPfS_S_S_)
        /*0070*/ 	.short	0x0380
        /*0072*/ 	.short	0x0020


	//----- nvinfo : EIATTR_SW_WAR
	.align		4
.L_23:
        /*0074*/ 	.byte	0x04, 0x36
        /*0076*/ 	.short	(.L_25 - .L_24)
.L_24:
        /*0078*/ 	.word	0x00000008
.L_25:


//--------------------- .nv.callgraph             --------------------------
	.section	.nv.callgraph,"",@"SHT_CUDA_CALLGRAPH"
	.align	4
	.sectionentsize	8
	.align		4
        /*0000*/ 	.word	0x00000000
	.align		4
        /*0004*/ 	.word	0xffffffff
	.align		4
        /*0008*/ 	.word	0x00000000
	.align		4
        /*000c*/ 	.word	0xfffffffe
	.align		4
        /*0010*/ 	.word	0x00000000
	.align		4
        /*0014*/ 	.word	0xfffffffd
	.align		4
        /*0018*/ 	.word	0x00000000
	.align		4
        /*001c*/ 	.word	0xfffffffc


//--------------------- .nv.constant4             --------------------------
	.section	.nv.constant4,"a",@progbits
	.align	8
	.align		8
.nv.constant4:
        /*0000*/ 	.dword	x
	.align		8
        /*0008*/ 	.dword	weight
	.align		8
        /*0010*/ 	.dword	output
	.align		8
        /*0018*/ 	.dword	bias


//--------------------- .text._Z15F_linear_kernelPfS_S_S_ --------------------------
	.section	.text._Z15F_linear_kernelPfS_S_S_,"ax",@progbits
	.align	128
        .global         _Z15F_linear_kernelPfS_S_S_
        .type           _Z15F_linear_kernelPfS_S_S_,@function
        .size           _Z15F_linear_kernelPfS_S_S_,(.L_x_1 - _Z15F_linear_kernelPfS_S_S_)
        .other          _Z15F_linear_kernelPfS_S_S_,@"STO_CUDA_ENTRY STV_DEFAULT"
_Z15F_linear_kernelPfS_S_S_:
.text._Z15F_linear_kernelPfS_S_S_:
[----:B------:R-:W-:Y:S01]  /*0000*/  LDC R1, c[0x0][0x37c] ;  /* 0x0000df00ff017b82 */ /* 0x000fe20000000800 */
[----:B------:R-:W0:Y:S07]  /*0010*/  S2R R10, SR_TID.X ;  /* 0x00000000000a7919 */ /* 0x000e2e0000002100 */
[----:B------:R-:W1:Y:S01]  /*0020*/  LDC R0, c[0x0][0x364] ;  /* 0x0000d900ff007b82 */ /* 0x000e620000000800 */
[----:B------:R-:W1:Y:S07]  /*0030*/  S2R R11, SR_TID.Y ;  /* 0x00000000000b7919 */ /* 0x000e6e0000002200 */
[----:B------:R-:W0:Y:S08]  /*0040*/  S2UR UR5, SR_CTAID.X ;  /* 0x00000000000579c3 */ /* 0x000e300000002500 */
[----:B------:R-:W0:Y:S08]  /*0050*/  LDC R3, c[0x0][0x360] ;  /* 0x0000d800ff037b82 */ /* 0x000e300000000800 */
[----:B------:R-:W1:Y:S01]  /*0060*/  S2UR UR4, SR_CTAID.Y ;  /* 0x00000000000479c3 */ /* 0x000e620000002600 */
[----:B0-----:R-:W-:-:S05]  /*0070*/  IMAD R10, R3, UR5, R10 ;  /* 0x00000005030a7c24 */ /* 0x001fca000f8e020a */
[----:B------:R-:W-:Y:S01]  /*0080*/  ISETP.GT.AND P0, PT, R10, 0x7, PT ;  /* 0x000000070a00780c */ /* 0x000fe20003f04270 */
[----:B-1----:R-:W-:-:S05]  /*0090*/  IMAD R11, R0, UR4, R11 ;  /* 0x00000004000b7c24 */ /* 0x002fca000f8e020b */
[----:B------:R-:W-:-:S13]  /*00a0*/  ISETP.GT.U32.OR P0, PT, R11, 0x7, P0 ;  /* 0x000000070b00780c */ /* 0x000fda0000704470 */
[----:B------:R-:W-:Y:S05]  /*00b0*/  @P0 EXIT ;  /* 0x000000000000094d */ /* 0x000fea0003800000 */
[----:B------:R-:W0:Y:S01]  /*00c0*/  LDC.64 R2, c[0x0][0x380] ;  /* 0x0000e000ff027b82 */ /* 0x000e220000000a00 */
[----:B------:R-:W1:Y:S01]  /*00d0*/  LDCU.64 UR4, c[0x0][0x358] ;  /* 0x00006b00ff0477ac */ /* 0x000e620008000a00 */
[----:B------:R-:W-:-:S06]  /*00e0*/  LEA R13, R11, R10, 0x3 ;  /* 0x0000000a0b0d7211 */ /* 0x000fcc00078e18ff */
[----:B------:R-:W2:Y:S08]  /*00f0*/  LDC.64 R8, c[0x4][RZ] ;  /* 0x01000000ff087b82 */ /* 0x000eb00000000a00 */
[----:B------:R-:W3:Y:S01]  /*0100*/  LDC.64 R14, c[0x0][0x388] ;  /* 0x0000e200ff0e7b82 */ /* 0x000ee20000000a00 */
[----:B0-----:R-:W-:-:S07]  /*0110*/  IMAD.WIDE R2, R13, 0x4, R2 ;  /* 0x000000040d027825 */ /* 0x001fce00078e0202 */
[----:B------:R-:W0:Y:S01]  /*0120*/  LDC.64 R4, c[0x4][0x8] ;  /* 0x01000200ff047b82 */ /* 0x000e220000000a00 */
[----:B-1----:R-:W4:Y:S01]  /*0130*/  LDG.E R3, desc[UR4][R2.64] ;  /* 0x0000000402037981 */ /* 0x002f22000c1e1900 */
[----:B--2---:R-:W-:-:S04]  /*0140*/  IMAD.WIDE.U32 R8, R11, 0x20, R8 ;  /* 0x000000200b087825 */ /* 0x004fc800078e0008 */
[----:B------:R-:W-:-:S04]  /*0150*/  IMAD.WIDE R6, R10, 0x4, R8 ;  /* 0x000000040a067825 */ /* 0x000fc800078e0208 */
[----:B---3--:R-:W-:Y:S01]  /*0160*/  IMAD.WIDE R14, R13, 0x4, R14 ;  /* 0x000000040d0e7825 */ /* 0x008fe200078e020e */
[----:B----4-:R1:W-:Y:S05]  /*0170*/  STG.E desc[UR4][R6.64], R3 ;  /* 0x0000000306007986 */ /* 0x0103ea000c101904 */
[----:B------:R-:W2:Y:S01]  /*0180*/  LDG.E R15, desc[UR4][R14.64] ;  /* 0x000000040e0f7981 */ /* 0x000ea2000c1e1900 */
[----:B0-----:R-:W-:-:S04]  /*0190*/  IMAD.WIDE R4, R10, 0x4, R4 ;  /* 0x000000040a047825 */ /* 0x001fc800078e0204 */
[C---:B------:R-:W-:Y:S01]  /*01a0*/  IMAD.WIDE.U32 R16, R11.reuse, 0x20, R4 ;  /* 0x000000200b107825 */ /* 0x040fe200078e0004 */
[----:B-1----:R-:W0:Y:S08]  /*01b0*/  LDC.64 R2, c[0x4][0x10] ;  /* 0x01000400ff027b82 */ /* 0x002e300000000a00 */
[----:B------:R-:W1:Y:S01]  /*01c0*/  LDC.64 R6, c[0x0][0x398] ;  /* 0x0000e600ff067b82 */ /* 0x000e620000000a00 */
[----:B--2---:R2:W-:Y:S04]  /*01d0*/  STG.E desc[UR4][R16.64], R15 ;  /* 0x0000000f10007986 */ /* 0x0045e8000c101904 */
[----:B------:R-:W3:Y:S04]  /*01e0*/  LDG.E R0, desc[UR4][R8.64] ;  /* 0x0000000408007981 */ /* 0x000ee8000c1e1900 */
[----:B------:R-:W3:Y:S04]  /*01f0*/  LDG.E R25, desc[UR4][R4.64] ;  /* 0x0000000404197981 */ /* 0x000ee8000c1e1900 */
[----:B------:R-:W4:Y:S04]  /*0200*/  LDG.E R27, desc[UR4][R8.64+0x4] ;  /* 0x00000404081b7981 */ /* 0x000f28000c1e1900 */
[----:B------:R-:W4:Y:S04]  /*0210*/  LDG.E R22, desc[UR4][R4.64+0x20] ;  /* 0x0000200404167981 */ /* 0x000f28000c1e1900 */
[----:B------:R-:W5:Y:S04]  /*0220*/  LDG.E R29, desc[UR4][R8.64+0x8] ;  /* 0x00000804081d7981 */ /* 0x000f68000c1e1900 */
[----:B------:R-:W5:Y:S04]  /*0230*/  LDG.E R24, desc[UR4][R4.64+0x40] ;  /* 0x0000400404187981 */ /* 0x000f68000c1e1900 */
[----:B------:R-:W5:Y:S04]  /*0240*/  LDG.E R20, desc[UR4][R8.64+0xc] ;  /* 0x00000c0408147981 */ /* 0x000f68000c1e1900 */
[----:B------:R-:W5:Y:S04]  /*0250*/  LDG.E R23, desc[UR4][R4.64+0x60] ;  /* 0x0000600404177981 */ /* 0x000f68000c1e1900 */
[----:B------:R-:W5:Y:S04]  /*0260*/  LDG.E R18, desc[UR4][R8.64+0x10] ;  /* 0x0000100408127981 */ /* 0x000f68000c1e1900 */
[----:B------:R-:W5:Y:S04]  /*0270*/  LDG.E R21, desc[UR4][R4.64+0x80] ;  /* 0x0000800404157981 */ /* 0x000f68000c1e1900 */
[----:B--2---:R-:W2:Y:S04]  /*0280*/  LDG.E R16, desc[UR4][R8.64+0x14] ;  /* 0x0000140408107981 */ /* 0x004ea8000c1e1900 */
[----:B------:R-:W2:Y:S04]  /*0290*/  LDG.E R19, desc[UR4][R4.64+0xa0] ;  /* 0x0000a00404137981 */ /* 0x000ea8000c1e1900 */
[----:B------:R-:W2:Y:S04]  /*02a0*/  LDG.E R12, desc[UR4][R8.64+0x18] ;  /* 0x00001804080c7981 */ /* 0x000ea8000c1e1900 */
[----:B------:R-:W2:Y:S04]  /*02b0*/  LDG.E R15, desc[UR4][R4.64+0xc0] ;  /* 0x0000c004040f7981 */ /* 0x000ea8000c1e1900 */
[----:B------:R1:W2:Y:S04]  /*02c0*/  LDG.E R14, desc[UR4][R8.64+0x1c] ;  /* 0x00001c04080e7981 */ /* 0x0002a8000c1e1900 */
[----:B------:R1:W2:Y:S01]  /*02d0*/  LDG.E R17, desc[UR4][R4.64+0xe0] ;  /* 0x0000e00404117981 */ /* 0x0002a2000c1e1900 */
[----:B0-----:R-:W-:-:S04]  /*02e0*/  IMAD.WIDE.U32 R2, R11, 0x20, R2 ;  /* 0x000000200b027825 */ /* 0x001fc800078e0002 */
[----:B-1----:R-:W-:Y:S01]  /*02f0*/  IMAD.WIDE R6, R13, 0x4, R6 ;  /* 0x000000040d067825 */ /* 0x002fe200078e0206 */
[----:B------:R-:W0:Y:S03]  /*0300*/  LDC.64 R8, c[0x0][0x390] ;  /* 0x0000e400ff087b82 */ /* 0x000e260000000a00 */
[----:B------:R-:W-:-:S05]  /*0310*/  IMAD.WIDE R2, R10, 0x4, R2 ;  /* 0x000000040a027825 */ /* 0x000fca00078e0202 */
[----:B------:R-:W1:Y:S01]  /*0320*/  LDC.64 R4, c[0x4][0x18] ;  /* 0x01000600ff047b82 */ /* 0x000e620000000a00 */
[----:B---3--:R-:W-:-:S04]  /*0330*/  FFMA R0, R0, R25, RZ ;  /* 0x0000001900007223 */ /* 0x008fc800000000ff */
[----:B----4-:R-:W-:-:S04]  /*0340*/  FFMA R0, R27, R22, R0 ;  /* 0x000000161b007223 */ /* 0x010fc80000000000 */
[----:B-----5:R-:W-:-:S04]  /*0350*/  FFMA R29, R29, R24, R0 ;  /* 0x000000181d1d7223 */ /* 0x020fc80000000000 */
[----:B------:R-:W-:-:S04]  /*0360*/  FFMA R23, R20, R23, R29 ;  /* 0x0000001714177223 */ /* 0x000fc8000000001d */
[----:B------:R-:W-:-:S04]  /*0370*/  FFMA R21, R18, R21, R23 ;  /* 0x0000001512157223 */ /* 0x000fc80000000017 */
[----:B--2---:R-:W-:-:S04]  /*0380*/  FFMA R19, R16, R19, R21 ;  /* 0x0000001310137223 */ /* 0x004fc80000000015 */
[----:B------:R-:W-:-:S04]  /*0390*/  FFMA R15, R12, R15, R19 ;  /* 0x0000000f0c0f7223 */ /* 0x000fc80000000013 */
[----:B------:R-:W-:-:S05]  /*03a0*/  FFMA R15, R14, R17, R15 ;  /* 0x000000110e0f7223 */ /* 0x000fca000000000f */
[----:B------:R-:W-:Y:S04]  /*03b0*/  STG.E desc[UR4][R2.64], R15 ;  /* 0x0000000f02007986 */ /* 0x000fe8000c101904 */
[----:B------:R-:W2:Y:S01]  /*03c0*/  LDG.E R6, desc[UR4][R6.64] ;  /* 0x0000000406067981 */ /* 0x000ea2000c1e1900 */
[----:B-1----:R-:W-:-:S04]  /*03d0*/  IMAD.WIDE.U32 R4, R11, 0x20, R4 ;  /* 0x000000200b047825 */ /* 0x002fc800078e0004 */
[----:B0-----:R-:W-:-:S04]  /*03e0*/  IMAD.WIDE R8, R13, 0x4, R8 ;  /* 0x000000040d087825 */ /* 0x001fc800078e0208 */
[----:B------:R-:W-:-:S04]  /*03f0*/  IMAD.WIDE R4, R10, 0x4, R4 ;  /* 0x000000040a047825 */ /* 0x000fc800078e0204 */
[----:B--2---:R-:W-:Y:S01]  /*0400*/  FADD R11, R15, R6 ;  /* 0x000000060f0b7221 */ /* 0x004fe20000000000 */
[----:B------:R-:W-:Y:S04]  /*0410*/  STG.E desc[UR4][R4.64], R6 ;  /* 0x0000000604007986 */ /* 0x000fe8000c101904 */
[----:B------:R-:W-:Y:S04]  /*0420*/  STG.E desc[UR4][R2.64], R11 ;  /* 0x0000000b02007986 */ /* 0x000fe8000c101904 */
[----:B------:R-:W-:Y:S01]  /*0430*/  STG.E desc[UR4][R8.64], R11 ;  /* 0x0000000b08007986 */ /* 0x000fe2000c101904 */
[----:B------:R-:W-:Y:S05]  /*0440*/  EXIT ;  /* 0x000000000000794d */ /* 0x000fea0003800000 */
.L_x_0:
[----:B------:R-:W-:-:S00]  /*0450*/  BRA `(.L_x_0) ;  /* 0xfffffffc00fc7947 */ /* 0x000fc0000383ffff */
[----:B------:R-:W-:-:S00]  /*0460*/  NOP ;  /* 0x0000000000007918 */ /* 0x000fc00000000000 */
        /* <DEDUP_REMOVED lines=9> */
.L_x_1:


//--------------------- .nv.shared.reserved.0     --------------------------
	.section	.nv.shared.reserved.0,"aw",@nobits
	.weak		__nv_reservedSMEM_offset_0_alias
	.size		__nv_reservedSMEM_offset_0_alias, 0, 64
	.other		__nv_reservedSMEM_offset_0_alias,@"STO_CUDA_RESERVED_SHARED STV_DEFAULT"
__nv_reservedSMEM_offset_0_alias:
	.zero		0
	.zero		64


//--------------------- .nv.global                --------------------------
	.section	.nv.global,"aw",@nobits
	.align	4
.nv.global:
	.type		output,@object
	.size		output,(x - output)
output:
	.zero		256
	.type		x,@object
	.size		x,(bias - x)
x:
	.zero		256
	.type		bias,@object
	.size		bias,(weight - bias)
bias:
	.zero		256
	.type		weight,@object
	.size		weight,(.L_1 - weight)
weight:
	.zero		256
.L_1:


//--------------------- .nv.constant0._Z15F_linear_kernelPfS_S_S_ --------------------------
	.section	.nv.constant0._Z15F_linear_kernelPfS_S_S_,"a",@progbits
	.sectionflags	@""
	.align	4
.nv.constant0._Z15F_linear_kernelPfS_S_S_:
	.zero		928


//--------------------- SYMBOLS --------------------------

	.type		.nv.reservedSmem.offset0,@object
	.size		.nv.reservedSmem.offset0,0x4
